//
// Generated by NVIDIA NVVM Compiler
//
// Compiler Build ID: CL-36424714
// Cuda compilation tools, release 13.0, V13.0.88
// Based on NVVM 20.0.0
//

.version 9.0
.target sm_100
.address_size 64

	// .globl	_Z17sumMatrixOnGPUMixPfS_S_ii

.visible .entry _Z17sumMatrixOnGPUMixPfS_S_ii(
	.param .u64 .ptr .align 1 _Z17sumMatrixOnGPUMixPfS_S_ii_param_0,
	.param .u64 .ptr .align 1 _Z17sumMatrixOnGPUMixPfS_S_ii_param_1,
	.param .u64 .ptr .align 1 _Z17sumMatrixOnGPUMixPfS_S_ii_param_2,
	.param .u32 _Z17sumMatrixOnGPUMixPfS_S_ii_param_3,
	.param .u32 _Z17sumMatrixOnGPUMixPfS_S_ii_param_4
)
{
	.reg .pred 	%p<4>;
	.reg .b32 	%r<15>;
	.reg .b32 	%f<7>;
	.reg .b64 	%rd<11>;

	ld.param.u64 	%rd1, [_Z17sumMatrixOnGPUMixPfS_S_ii_param_0];
	ld.param.u64 	%rd2, [_Z17sumMatrixOnGPUMixPfS_S_ii_param_1];
	ld.param.u64 	%rd3, [_Z17sumMatrixOnGPUMixPfS_S_ii_param_2];
	ld.param.u32 	%r2, [_Z17sumMatrixOnGPUMixPfS_S_ii_param_3];
	ld.param.u32 	%r3, [_Z17sumMatrixOnGPUMixPfS_S_ii_param_4];
	mov.u32 	%r5, %tid.x;
	mov.u32 	%r6, %ctaid.x;
	mov.u32 	%r7, %ntid.x;
	mad.lo.s32 	%r8, %r6, %r7, %r5;
	mov.u32 	%r9, %tid.y;
	mov.u32 	%r10, %ctaid.y;
	mov.u32 	%r11, %ntid.y;
	mad.lo.s32 	%r12, %r10, %r11, %r9;
	mad.lo.s32 	%r1, %r2, %r12, %r8;
	setp.ge.u32 	%p1, %r8, %r2;
	setp.ge.u32 	%p2, %r12, %r3;
	or.pred  	%p3, %p1, %p2;
	@%p3 bra 	$L__BB0_2;
	cvta.to.global.u64 	%rd4, %rd1;
	cvta.to.global.u64 	%rd5, %rd2;
	cvta.to.global.u64 	%rd6, %rd3;
	shl.b32 	%r14, %r1, 1;
	mul.wide.u32 	%rd7, %r14, 4;
	add.s64 	%rd8, %rd4, %rd7;
	ld.global.f32 	%f1, [%rd8];
	add.s64 	%rd9, %rd5, %rd7;
	ld.global.f32 	%f2, [%rd9];
	add.f32 	%f3, %f1, %f2;
	add.s64 	%rd10, %rd6, %rd7;
	st.global.f32 	[%rd10], %f3;
	ld.global.f32 	%f4, [%rd8+4];
	ld.global.f32 	%f5, [%rd9+4];
	add.f32 	%f6, %f4, %f5;
	st.global.f32 	[%rd10+4], %f6;
$L__BB0_2:
	ret;

}


// ===== COMPILED SASS (sm_100) =====

	.target	sm_100

	.elftype	@"ET_EXEC"


//--------------------- .note.nv.tkinfo           --------------------------
	.section	.note.nv.tkinfo,"",@"SHT_NOTE"
	.sectionflags	@"SHF_NOTE_NV_TKINFO"
	.tkinfo
        /*0018*/ 	.word	0x00000002
        /*0030*/ 	.string	""
        /*0030*/ 	.string	"ptxas"
        /*0030*/ 	.string	"Cuda compilation tools, release 13.0, V13.0.88"
        /*0030*/ 	.string	"Build cuda_13.0.r13.0/compiler.36424714_0"
        /*0030*/ 	.string	"-arch sm_100 -m 64 "



//--------------------- .note.nv.cuinfo           --------------------------
	.section	.note.nv.cuinfo,"",@"SHT_NOTE"
	.sectionflags	@"SHF_NOTE_NV_CUINFO"
        /*0018*/ 	.short	0x0002
        /*001a*/ 	.short	0x0064
        /*001c*/ 	.short	0x0082
	.zero		2


//--------------------- .nv.info                  --------------------------
	.section	.nv.info,"",@"SHT_CUDA_INFO"
	.align	4


	//----- nvinfo : EIATTR_REGCOUNT
	.align		4
        /*0000*/ 	.byte	0x04, 0x2f
        /*0002*/ 	.short	(.L_1 - .L_0)
	.align		4
.L_0:
        /*0004*/ 	.word	index@(_Z17sumMatrixOnGPUMixPfS_S_ii)
        /*0008*/ 	.word	0x0000000e


	//----- nvinfo : EIATTR_FRAME_SIZE
	.align		4
.L_1:
        /*000c*/ 	.byte	0x04, 0x11
        /*000e*/ 	.short	(.L_3 - .L_2)
	.align		4
.L_2:
        /*0010*/ 	.word	index@(_Z17sumMatrixOnGPUMixPfS_S_ii)
        /*0014*/ 	.word	0x00000000


	//----- nvinfo : EIATTR_MIN_STACK_SIZE
	.align		4
.L_3:
        /*0018*/ 	.byte	0x04, 0x12
        /*001a*/ 	.short	(.L_5 - .L_4)
	.align		4
.L_4:
        /*001c*/ 	.word	index@(_Z17sumMatrixOnGPUMixPfS_S_ii)
        /*0020*/ 	.word	0x00000000
.L_5:


//--------------------- .nv.compat                --------------------------
	.section	.nv.compat,"",@"SHT_CUDA_COMPAT_INFO"
	.align	4
        /*0000*/ 	.byte	0x02, 0x09, 0x00, 0x00, 0x02, 0x02, 0x01, 0x00, 0x02, 0x05, 0x05, 0x00, 0x03, 0x07, 0x01, 0x01
        /*0010*/ 	.byte	0x02, 0x03, 0x00, 0x00, 0x02, 0x06, 0x01, 0x00, 0x04, 0x0b, 0x08, 0x00, 0x09, 0x00, 0x00, 0x00
        /*0020*/ 	.byte	0x00, 0x00, 0x00, 0x00


//--------------------- .nv.info._Z17sumMatrixOnGPUMixPfS_S_ii --------------------------
	.section	.nv.info._Z17sumMatrixOnGPUMixPfS_S_ii,"",@"SHT_CUDA_INFO"
	.sectionflags	@""
	.align	4


	//----- nvinfo : EIATTR_CUDA_API_VERSION
	.align		4
        /*0000*/ 	.byte	0x04, 0x37
        /*0002*/ 	.short	(.L_7 - .L_6)
.L_6:
        /*0004*/ 	.word	0x00000082


	//----- nvinfo : EIATTR_KPARAM_INFO
	.align		4
.L_7:
        /*0008*/ 	.byte	0x04, 0x17
        /*000a*/ 	.short	(.L_9 - .L_8)
.L_8:
        /*000c*/ 	.word	0x00000000
        /*0010*/ 	.short	0x0004
        /*0012*/ 	.short	0x001c
        /*0014*/ 	.byte	0x00, 0xf0, 0x11, 0x00


	//----- nvinfo : EIATTR_KPARAM_INFO
	.align		4
.L_9:
        /*0018*/ 	.byte	0x04, 0x17
        /*001a*/ 	.short	(.L_11 - .L_10)
.L_10:
        /*001c*/ 	.word	0x00000000
        /*0020*/ 	.short	0x0003
        /*0022*/ 	.short	0x0018
        /*0024*/ 	.byte	0x00, 0xf0, 0x11, 0x00


	//----- nvinfo : EIATTR_KPARAM_INFO
	.align		4
.L_11:
        /*0028*/ 	.byte	0x04, 0x17
        /*002a*/ 	.short	(.L_13 - .L_12)
.L_12:
        /*002c*/ 	.word	0x00000000
        /*0030*/ 	.short	0x0002
        /*0032*/ 	.short	0x0010
        /*0034*/ 	.byte	0x00, 0xf5, 0x21, 0x00


	//----- nvinfo : EIATTR_KPARAM_INFO
	.align		4
.L_13:
        /*0038*/ 	.byte	0x04, 0x17
        /*003a*/ 	.short	(.L_15 - .L_14)
.L_14:
        /*003c*/ 	.word	0x00000000
        /*0040*/ 	.short	0x0001
        /*0042*/ 	.short	0x0008
        /*0044*/ 	.byte	0x00, 0xf5, 0x21, 0x00


	//----- nvinfo : EIATTR_KPARAM_INFO
	.align		4
.L_15:
        /*0048*/ 	.byte	0x04, 0x17
        /*004a*/ 	.short	(.L_17 - .L_16)
.L_16:
        /*004c*/ 	.word	0x00000000
        /*0050*/ 	.short	0x0000
        /*0052*/ 	.short	0x0000
        /*0054*/ 	.byte	0x00, 0xf5, 0x21, 0x00


	//----- nvinfo : EIATTR_SPARSE_MMA_MASK
	.align		4
.L_17:
        /*0058*/ 	.byte	0x03, 0x50
        /*005a*/ 	.short	0x0000


	//----- nvinfo : EIATTR_MAXREG_COUNT
	.align		4
        /*005c*/ 	.byte	0x03, 0x1b
        /*005e*/ 	.short	0x00ff


	//----- nvinfo : EIATTR_MERCURY_ISA_VERSION
	.align		4
        /*0060*/ 	.byte	0x03, 0x5f
        /*0062*/ 	.short	0x0101


	//----- nvinfo : EIATTR_VRC_CTA_INIT_COUNT
	.align		4
        /*0064*/ 	.byte	0x02, 0x4a
	.zero		1
	.zero		1


	//----- nvinfo : EIATTR_EXIT_INSTR_OFFSETS
	.align		4
        /*0068*/ 	.byte	0x04, 0x1c
        /*006a*/ 	.short	(.L_19 - .L_18)


	//   ....[0]....
.L_18:
        /*006c*/ 	.word	0x000000d0


	//   ....[1]....
        /*0070*/ 	.word	0x000001e0


	//----- nvinfo : EIATTR_CBANK_PARAM_SIZE
	.align		4
.L_19:
        /*0074*/ 	.byte	0x03, 0x19
        /*0076*/ 	.short	0x0020


	//----- nvinfo : EIATTR_PARAM_CBANK
	.align		4
        /*0078*/ 	.byte	0x04, 0x0a
        /*007a*/ 	.short	(.L_21 - .L_20)
	.align		4
.L_20:
        /*007c*/ 	.word	index@(.nv.constant0._Z17sumMatrixOnGPUMixPfS_S_ii)
        /*0080*/ 	.short	0x0380
        /*0082*/ 	.short	0x0020


	//----- nvinfo : EIATTR_SW_WAR
	.align		4
.L_21:
        /*0084*/ 	.byte	0x04, 0x36
        /*0086*/ 	.short	(.L_23 - .L_22)
.L_22:
        /*0088*/ 	.word	0x00000008
.L_23:


//--------------------- .nv.callgraph             --------------------------
	.section	.nv.callgraph,"",@"SHT_CUDA_CALLGRAPH"
	.align	4
	.sectionentsize	8
	.align		4
        /*0000*/ 	.word	0x00000000
	.align		4
        /*0004*/ 	.word	0xffffffff
	.align		4
        /*0008*/ 	.word	0x00000000
	.align		4
        /*000c*/ 	.word	0xfffffffe
	.align		4
        /*0010*/ 	.word	0x00000000
	.align		4
        /*0014*/ 	.word	0xfffffffd
	.align		4
        /*0018*/ 	.word	0x00000000
	.align		4
        /*001c*/ 	.word	0xfffffffc


//--------------------- .text._Z17sumMatrixOnGPUMixPfS_S_ii --------------------------
	.section	.text._Z17sumMatrixOnGPUMixPfS_S_ii,"ax",@progbits
	.align	128
        .global         _Z17sumMatrixOnGPUMixPfS_S_ii
        .type           _Z17sumMatrixOnGPUMixPfS_S_ii,@function
        .size           _Z17sumMatrixOnGPUMixPfS_S_ii,(.L_x_1 - _Z17sumMatrixOnGPUMixPfS_S_ii)
        .other          _Z17sumMatrixOnGPUMixPfS_S_ii,@"STO_CUDA_ENTRY STV_DEFAULT"
_Z17sumMatrixOnGPUMixPfS_S_ii:
.text._Z17sumMatrixOnGPUMixPfS_S_ii:
[----:B------:R-:W-:Y:S01]  /*0000*/  LDC R1, c[0x0][0x37c] ;  /* 0x0000df00ff017b82 */ /* 0x000fe20000000800 */
[----:B------:R-:W0:Y:S07]  /*0010*/  S2R R3, SR_TID.Y ;  /* 0x0000000000037919 */ /* 0x000e2e0000002200 */
[----:B------:R-:W1:Y:S01]  /*0020*/  LDC R5, c[0x0][0x360] ;  /* 0x0000d800ff057b82 */ /* 0x000e620000000800 */
[----:B------:R-:W2:Y:S01]  /*0030*/  LDCU.64 UR6, c[0x0][0x398] ;  /* 0x00007300ff0677ac */ /* 0x000ea20008000a00 */
[----:B------:R-:W1:Y:S06]  /*0040*/  S2R R0, SR_TID.X ;  /* 0x0000000000007919 */ /* 0x000e6c0000002100 */
[----:B------:R-:W0:Y:S08]  /*0050*/  S2UR UR5, SR_CTAID.Y ;  /* 0x00000000000579c3 */ /* 0x000e300000002600 */
[----:B------:R-:W0:Y:S08]  /*0060*/  LDC R2, c[0x0][0x364] ;  /* 0x0000d900ff027b82 */ /* 0x000e300000000800 */
[----:B------:R-:W1:Y:S01]  /*0070*/  S2UR UR4, SR_CTAID.X ;  /* 0x00000000000479c3 */ /* 0x000e620000002500 */
[----:B0-----:R-:W-:-:S05]  /*0080*/  IMAD R3, R2, UR5, R3 ;  /* 0x0000000502037c24 */ /* 0x001fca000f8e0203 */
[----:B--2---:R-:W-:Y:S01]  /*0090*/  ISETP.GE.U32.AND P0, PT, R3, UR7, PT ;  /* 0x0000000703007c0c */ /* 0x004fe2000bf06070 */
[----:B-1----:R-:W-:-:S05]  /*00a0*/  IMAD R0, R5, UR4, R0 ;  /* 0x0000000405007c24 */ /* 0x002fca000f8e0200 */
[----:B------:R-:W-:Y:S01]  /*00b0*/  ISETP.GE.U32.OR P0, PT, R0, UR6, P0 ;  /* 0x0000000600007c0c */ /* 0x000fe20008706470 */
[----:B------:R-:W-:-:S12]  /*00c0*/  IMAD R0, R3, UR6, R0 ;  /* 0x0000000603007c24 */ /* 0x000fd8000f8e0200 */
[----:B------:R-:W-:Y:S05]  /*00d0*/  @P0 EXIT ;  /* 0x000000000000094d */ /* 0x000fea0003800000 */
[----:B------:R-:W0:Y:S01]  /*00e0*/  LDC.64 R2, c[0x0][0x380] ;  /* 0x0000e000ff027b82 */ /* 0x000e220000000a00 */
[----:B------:R-:W1:Y:S01]  /*00f0*/  LDCU.64 UR4, c[0x0][0x358] ;  /* 0x00006b00ff0477ac */ /* 0x000e620008000a00 */
[----:B------:R-:W-:-:S06]  /*0100*/  SHF.L.U32 R9, R0, 0x1, RZ ;  /* 0x0000000100097819 */ /* 0x000fcc00000006ff */
[----:B------:R-:W2:Y:S08]  /*0110*/  LDC.64 R4, c[0x0][0x388] ;  /* 0x0000e200ff047b82 */ /* 0x000eb00000000a00 */
[----:B------:R-:W3:Y:S01]  /*0120*/  LDC.64 R6, c[0x0][0x390] ;  /* 0x0000e400ff067b82 */ /* 0x000ee20000000a00 */
[----:B0-----:R-:W-:-:S05]  /*0130*/  IMAD.WIDE.U32 R2, R9, 0x4, R2 ;  /* 0x0000000409027825 */ /* 0x001fca00078e0002 */
[----:B-1----:R-:W4:Y:S01]  /*0140*/  LDG.E R0, desc[UR4][R2.64] ;  /* 0x0000000402007981 */ /* 0x002f22000c1e1900 */
[----:B--2---:R-:W-:-:S05]  /*0150*/  IMAD.WIDE.U32 R4, R9, 0x4, R4 ;  /* 0x0000000409047825 */ /* 0x004fca00078e0004 */
[----:B------:R-:W4:Y:S01]  /*0160*/  LDG.E R11, desc[UR4][R4.64] ;  /* 0x00000004040b7981 */ /* 0x000f22000c1e1900 */
[----:B---3--:R-:W-:-:S04]  /*0170*/  IMAD.WIDE.U32 R6, R9, 0x4, R6 ;  /* 0x0000000409067825 */ /* 0x008fc800078e0006 */
[----:B----4-:R-:W-:-:S05]  /*0180*/  FADD R11, R0, R11 ;  /* 0x0000000b000b7221 */ /* 0x010fca0000000000 */
[----:B------:R-:W-:Y:S04]  /*0190*/  STG.E desc[UR4][R6.64], R11 ;  /* 0x0000000b06007986 */ /* 0x000fe8000c101904 */
[----:B------:R-:W2:Y:S04]  /*01a0*/  LDG.E R0, desc[UR4][R2.64+0x4] ;  /* 0x0000040402007981 */ /* 0x000ea8000c1e1900 */
[----:B------:R-:W2:Y:S02]  /*01b0*/  LDG.E R9, desc[UR4][R4.64+0x4] ;  /* 0x0000040404097981 */ /* 0x000ea4000c1e1900 */
[----:B--2---:R-:W-:-:S05]  /*01c0*/  FADD R9, R0, R9 ;  /* 0x0000000900097221 */ /* 0x004fca0000000000 */
[----:B------:R-:W-:Y:S01]  /*01d0*/  STG.E desc[UR4][R6.64+0x4], R9 ;  /* 0x0000040906007986 */ /* 0x000fe2000c101904 */
[----:B------:R-:W-:Y:S05]  /*01e0*/  EXIT ;  /* 0x000000000000794d */ /* 0x000fea0003800000 */
.L_x_0:
[----:B------:R-:W-:-:S00]  /*01f0*/  BRA `(.L_x_0) ;  /* 0xfffffffc00fc7947 */ /* 0x000fc0000383ffff */
[----:B------:R-:W-:-:S00]  /*0200*/  NOP ;  /* 0x0000000000007918 */ /* 0x000fc00000000000 */
[----:B------:R-:W-:-:S00]  /*0210*/  NOP ;  /* 0x0000000000007918 */ /* 0x000fc00000000000 */
[----:B------:R-:W-:-:S00]  /*0220*/  NOP ;  /* 0x0000000000007918 */ /* 0x000fc00000000000 */
[----:B------:R-:W-:-:S00]  /*0230*/  NOP ;  /* 0x0000000000007918 */ /* 0x000fc00000000000 */
[----:B------:R-:W-:-:S00]  /*0240*/  NOP ;  /* 0x0000000000007918 */ /* 0x000fc00000000000 */
[----:B------:R-:W-:-:S00]  /*0250*/  NOP ;  /* 0x0000000000007918 */ /* 0x000fc00000000000 */
[----:B------:R-:W-:-:S00]  /*0260*/  NOP ;  /* 0x0000000000007918 */ /* 0x000fc00000000000 */
[----:B------:R-:W-:-:S00]  /*0270*/  NOP ;  /* 0x0000000000007918 */ /* 0x000fc00000000000 */
.L_x_1:


//--------------------- .nv.shared.reserved.0     --------------------------
	.section	.nv.shared.reserved.0,"aw",@nobits
	.weak		__nv_reservedSMEM_offset_0_alias
	.size		__nv_reservedSMEM_offset_0_alias, 0, 64
	.other		__nv_reservedSMEM_offset_0_alias,@"STO_CUDA_RESERVED_SHARED STV_DEFAULT"
__nv_reservedSMEM_offset_0_alias:
	.zero		0
	.zero		64


//--------------------- .nv.constant0._Z17sumMatrixOnGPUMixPfS_S_ii --------------------------
	.section	.nv.constant0._Z17sumMatrixOnGPUMixPfS_S_ii,"a",@progbits
	.sectionflags	@""
	.align	4
.nv.constant0._Z17sumMatrixOnGPUMixPfS_S_ii:
	.zero		928


//--------------------- SYMBOLS --------------------------

	.type		.nv.reservedSmem.offset0,@object
	.size		.nv.reservedSmem.offset0,0x4
